//
// Generated by NVIDIA NVVM Compiler
//
// Compiler Build ID: CL-36424714
// Cuda compilation tools, release 13.0, V13.0.88
// Based on NVVM 20.0.0
//

.version 9.0
.target sm_100
.address_size 64

	// .globl	_ZN4mojo25fusedBiasActivationKernelEPfPKfiiii

.visible .entry _ZN4mojo25fusedBiasActivationKernelEPfPKfiiii(
	.param .u64 .ptr .align 1 _ZN4mojo25fusedBiasActivationKernelEPfPKfiiii_param_0,
	.param .u64 .ptr .align 1 _ZN4mojo25fusedBiasActivationKernelEPfPKfiiii_param_1,
	.param .u32 _ZN4mojo25fusedBiasActivationKernelEPfPKfiiii_param_2,
	.param .u32 _ZN4mojo25fusedBiasActivationKernelEPfPKfiiii_param_3,
	.param .u32 _ZN4mojo25fusedBiasActivationKernelEPfPKfiiii_param_4,
	.param .u32 _ZN4mojo25fusedBiasActivationKernelEPfPKfiiii_param_5
)
{
	.reg .pred 	%p<10>;
	.reg .b32 	%r<17>;
	.reg .b32 	%f<47>;
	.reg .b64 	%rd<9>;

	ld.param.u64 	%rd2, [_ZN4mojo25fusedBiasActivationKernelEPfPKfiiii_param_0];
	ld.param.u64 	%rd3, [_ZN4mojo25fusedBiasActivationKernelEPfPKfiiii_param_1];
	ld.param.u32 	%r5, [_ZN4mojo25fusedBiasActivationKernelEPfPKfiiii_param_2];
	ld.param.u32 	%r2, [_ZN4mojo25fusedBiasActivationKernelEPfPKfiiii_param_3];
	ld.param.u32 	%r3, [_ZN4mojo25fusedBiasActivationKernelEPfPKfiiii_param_4];
	ld.param.u32 	%r4, [_ZN4mojo25fusedBiasActivationKernelEPfPKfiiii_param_5];
	mov.u32 	%r6, %ctaid.x;
	mov.u32 	%r7, %ntid.x;
	mov.u32 	%r8, %tid.x;
	mad.lo.s32 	%r1, %r6, %r7, %r8;
	mul.lo.s32 	%r9, %r2, %r5;
	mul.lo.s32 	%r10, %r9, %r3;
	setp.ge.s32 	%p1, %r1, %r10;
	@%p1 bra 	$L__BB0_12;
	cvta.to.global.u64 	%rd4, %rd2;
	cvta.to.global.u64 	%rd5, %rd3;
	div.s32 	%r11, %r1, %r3;
	rem.s32 	%r12, %r11, %r2;
	mul.wide.s32 	%rd6, %r1, 4;
	add.s64 	%rd1, %rd4, %rd6;
	ld.global.f32 	%f7, [%rd1];
	mul.wide.s32 	%rd7, %r12, 4;
	add.s64 	%rd8, %rd5, %rd7;
	ld.global.nc.f32 	%f8, [%rd8];
	add.f32 	%f46, %f7, %f8;
	setp.gt.s32 	%p2, %r4, 2;
	@%p2 bra 	$L__BB0_6;
	setp.eq.s32 	%p5, %r4, 1;
	@%p5 bra 	$L__BB0_9;
	setp.eq.s32 	%p6, %r4, 2;
	@%p6 bra 	$L__BB0_4;
	bra.uni 	$L__BB0_11;
$L__BB0_4:
	setp.ge.f32 	%p9, %f46, 0f00000000;
	@%p9 bra 	$L__BB0_11;
	fma.rn.f32 	%f35, %f46, 0f3BBB989D, 0f3F000000;
	cvt.sat.f32.f32 	%f36, %f35;
	mov.f32 	%f37, 0f4B400001;
	mov.f32 	%f38, 0f437C0000;
	fma.rm.f32 	%f39, %f36, %f38, %f37;
	add.f32 	%f40, %f39, 0fCB40007F;
	neg.f32 	%f41, %f40;
	fma.rn.f32 	%f42, %f46, 0f3FB8AA3B, %f41;
	fma.rn.f32 	%f43, %f46, 0f32A57060, %f42;
	mov.b32 	%r15, %f39;
	shl.b32 	%r16, %r15, 23;
	mov.b32 	%f44, %r16;
	ex2.approx.ftz.f32 	%f45, %f43;
	fma.rn.f32 	%f46, %f45, %f44, 0fBF800000;
	bra.uni 	$L__BB0_11;
$L__BB0_6:
	setp.eq.s32 	%p3, %r4, 3;
	@%p3 bra 	$L__BB0_10;
	setp.eq.s32 	%p4, %r4, 4;
	@%p4 bra 	$L__BB0_8;
	bra.uni 	$L__BB0_11;
$L__BB0_8:
	abs.f32 	%f9, %f46;
	mul.f32 	%f10, %f9, 0f4038AA3B;
	ex2.approx.ftz.f32 	%f11, %f10;
	add.f32 	%f12, %f11, 0f3F800000;
	rcp.approx.ftz.f32 	%f13, %f12;
	fma.rn.f32 	%f14, %f13, 0fC0000000, 0f3F800000;
	setp.ge.f32 	%p7, %f9, 0f41102CB4;
	selp.f32 	%f15, 0f3F800000, %f14, %p7;
	copysign.f32 	%f16, %f46, %f15;
	mul.f32 	%f17, %f46, %f46;
	fma.rn.f32 	%f18, %f17, 0f3C80F082, 0fBD563CAE;
	fma.rn.f32 	%f19, %f18, %f17, 0f3E085941;
	fma.rn.f32 	%f20, %f19, %f17, 0fBEAAA9ED;
	fma.rn.f32 	%f21, %f20, %f17, 0f00000000;
	fma.rn.f32 	%f22, %f21, %f46, %f46;
	setp.ge.f32 	%p8, %f9, 0f3F19999A;
	selp.f32 	%f46, %f16, %f22, %p8;
	bra.uni 	$L__BB0_11;
$L__BB0_9:
	max.f32 	%f46, %f46, 0f00000000;
	bra.uni 	$L__BB0_11;
$L__BB0_10:
	fma.rn.f32 	%f23, %f46, 0fBBBB989D, 0f3F000000;
	cvt.sat.f32.f32 	%f24, %f23;
	mov.f32 	%f25, 0f4B400001;
	mov.f32 	%f26, 0f437C0000;
	fma.rm.f32 	%f27, %f24, %f26, %f25;
	add.f32 	%f28, %f27, 0fCB40007F;
	neg.f32 	%f29, %f28;
	fma.rn.f32 	%f30, %f46, 0fBFB8AA3B, %f29;
	fma.rn.f32 	%f31, %f46, 0fB2A57060, %f30;
	mov.b32 	%r13, %f27;
	shl.b32 	%r14, %r13, 23;
	mov.b32 	%f32, %r14;
	ex2.approx.ftz.f32 	%f33, %f31;
	fma.rn.f32 	%f34, %f33, %f32, 0f3F800000;
	rcp.rn.f32 	%f46, %f34;
$L__BB0_11:
	st.global.f32 	[%rd1], %f46;
$L__BB0_12:
	ret;

}


// ===== COMPILED SASS (sm_100) =====

	.target	sm_100

	.elftype	@"ET_EXEC"


//--------------------- .note.nv.tkinfo           --------------------------
	.section	.note.nv.tkinfo,"",@"SHT_NOTE"
	.sectionflags	@"SHF_NOTE_NV_TKINFO"
	.tkinfo
        /*0018*/ 	.word	0x00000002
        /*0030*/ 	.string	""
        /*0030*/ 	.string	"ptxas"
        /*0030*/ 	.string	"Cuda compilation tools, release 13.0, V13.0.88"
        /*0030*/ 	.string	"Build cuda_13.0.r13.0/compiler.36424714_0"
        /*0030*/ 	.string	"-arch sm_100 -m 64 "



//--------------------- .note.nv.cuinfo           --------------------------
	.section	.note.nv.cuinfo,"",@"SHT_NOTE"
	.sectionflags	@"SHF_NOTE_NV_CUINFO"
        /*0018*/ 	.short	0x0002
        /*001a*/ 	.short	0x0064
        /*001c*/ 	.short	0x0082
	.zero		2


//--------------------- .nv.info                  --------------------------
	.section	.nv.info,"",@"SHT_CUDA_INFO"
	.align	4


	//----- nvinfo : EIATTR_REGCOUNT
	.align		4
        /*0000*/ 	.byte	0x04, 0x2f
        /*0002*/ 	.short	(.L_1 - .L_0)
	.align		4
.L_0:
        /*0004*/ 	.word	index@(_ZN4mojo25fusedBiasActivationKernelEPfPKfiiii)
        /*0008*/ 	.word	0x0000000e


	//----- nvinfo : EIATTR_FRAME_SIZE
	.align		4
.L_1:
        /*000c*/ 	.byte	0x04, 0x11
        /*000e*/ 	.short	(.L_3 - .L_2)
	.align		4
.L_2:
        /*0010*/ 	.word	index@($__internal_0_$__cuda_sm20_rcp_rn_f32_slowpath)
        /*0014*/ 	.word	0x00000000


	//----- nvinfo : EIATTR_FRAME_SIZE
	.align		4
.L_3:
        /*0018*/ 	.byte	0x04, 0x11
        /*001a*/ 	.short	(.L_5 - .L_4)
	.align		4
.L_4:
        /*001c*/ 	.word	index@(_ZN4mojo25fusedBiasActivationKernelEPfPKfiiii)
        /*0020*/ 	.word	0x00000000


	//----- nvinfo : EIATTR_MIN_STACK_SIZE
	.align		4
.L_5:
        /*0024*/ 	.byte	0x04, 0x12
        /*0026*/ 	.short	(.L_7 - .L_6)
	.align		4
.L_6:
        /*0028*/ 	.word	index@(_ZN4mojo25fusedBiasActivationKernelEPfPKfiiii)
        /*002c*/ 	.word	0x00000000
.L_7:


//--------------------- .nv.compat                --------------------------
	.section	.nv.compat,"",@"SHT_CUDA_COMPAT_INFO"
	.align	4
        /*0000*/ 	.byte	0x02, 0x09, 0x00, 0x00, 0x02, 0x02, 0x01, 0x00, 0x02, 0x05, 0x05, 0x00, 0x03, 0x07, 0x01, 0x01
        /*0010*/ 	.byte	0x02, 0x03, 0x00, 0x00, 0x02, 0x06, 0x01, 0x00, 0x04, 0x0b, 0x08, 0x00, 0x01, 0x00, 0x00, 0x00
        /*0020*/ 	.byte	0x00, 0x00, 0x00, 0x00


//--------------------- .nv.info._ZN4mojo25fusedBiasActivationKernelEPfPKfiiii --------------------------
	.section	.nv.info._ZN4mojo25fusedBiasActivationKernelEPfPKfiiii,"",@"SHT_CUDA_INFO"
	.sectionflags	@""
	.align	4


	//----- nvinfo : EIATTR_CUDA_API_VERSION
	.align		4
        /*0000*/ 	.byte	0x04, 0x37
        /*0002*/ 	.short	(.L_9 - .L_8)
.L_8:
        /*0004*/ 	.word	0x00000082


	//----- nvinfo : EIATTR_KPARAM_INFO
	.align		4
.L_9:
        /*0008*/ 	.byte	0x04, 0x17
        /*000a*/ 	.short	(.L_11 - .L_10)
.L_10:
        /*000c*/ 	.word	0x00000000
        /*0010*/ 	.short	0x0005
        /*0012*/ 	.short	0x001c
        /*0014*/ 	.byte	0x00, 0xf0, 0x11, 0x00


	//----- nvinfo : EIATTR_KPARAM_INFO
	.align		4
.L_11:
        /*0018*/ 	.byte	0x04, 0x17
        /*001a*/ 	.short	(.L_13 - .L_12)
.L_12:
        /*001c*/ 	.word	0x00000000
        /*0020*/ 	.short	0x0004
        /*0022*/ 	.short	0x0018
        /*0024*/ 	.byte	0x00, 0xf0, 0x11, 0x00


	//----- nvinfo : EIATTR_KPARAM_INFO
	.align		4
.L_13:
        /*0028*/ 	.byte	0x04, 0x17
        /*002a*/ 	.short	(.L_15 - .L_14)
.L_14:
        /*002c*/ 	.word	0x00000000
        /*0030*/ 	.short	0x0003
        /*0032*/ 	.short	0x0014
        /*0034*/ 	.byte	0x00, 0xf0, 0x11, 0x00


	//----- nvinfo : EIATTR_KPARAM_INFO
	.align		4
.L_15:
        /*0038*/ 	.byte	0x04, 0x17
        /*003a*/ 	.short	(.L_17 - .L_16)
.L_16:
        /*003c*/ 	.word	0x00000000
        /*0040*/ 	.short	0x0002
        /*0042*/ 	.short	0x0010
        /*0044*/ 	.byte	0x00, 0xf0, 0x11, 0x00


	//----- nvinfo : EIATTR_KPARAM_INFO
	.align		4
.L_17:
        /*0048*/ 	.byte	0x04, 0x17
        /*004a*/ 	.short	(.L_19 - .L_18)
.L_18:
        /*004c*/ 	.word	0x00000000
        /*0050*/ 	.short	0x0001
        /*0052*/ 	.short	0x0008
        /*0054*/ 	.byte	0x00, 0xf5, 0x21, 0x00


	//----- nvinfo : EIATTR_KPARAM_INFO
	.align		4
.L_19:
        /*0058*/ 	.byte	0x04, 0x17
        /*005a*/ 	.short	(.L_21 - .L_20)
.L_20:
        /*005c*/ 	.word	0x00000000
        /*0060*/ 	.short	0x0000
        /*0062*/ 	.short	0x0000
        /*0064*/ 	.byte	0x00, 0xf5, 0x21, 0x00


	//----- nvinfo : EIATTR_SPARSE_MMA_MASK
	.align		4
.L_21:
        /*0068*/ 	.byte	0x03, 0x50
        /*006a*/ 	.short	0x0000


	//----- nvinfo : EIATTR_MAXREG_COUNT
	.align		4
        /*006c*/ 	.byte	0x03, 0x1b
        /*006e*/ 	.short	0x00ff


	//----- nvinfo : EIATTR_MERCURY_ISA_VERSION
	.align		4
        /*0070*/ 	.byte	0x03, 0x5f
        /*0072*/ 	.short	0x0101


	//----- nvinfo : EIATTR_VRC_CTA_INIT_COUNT
	.align		4
        /*0074*/ 	.byte	0x02, 0x4a
	.zero		1
	.zero		1


	//----- nvinfo : EIATTR_EXIT_INSTR_OFFSETS
	.align		4
        /*0078*/ 	.byte	0x04, 0x1c
        /*007a*/ 	.short	(.L_23 - .L_22)


	//   ....[0]....
.L_22:
        /*007c*/ 	.word	0x000000a0


	//   ....[1]....
        /*0080*/ 	.word	0x000008c0


	//----- nvinfo : EIATTR_INDIRECT_BRANCH_TARGETS
	.align		4
.L_23:
        /*0084*/ 	.byte	0x04, 0x34
        /*0086*/ 	.short	(.L_25 - .L_24)


	//   ....[0]....
.L_24:
        /*0088*/ 	.word	.L_x_11@srel
        /*008c*/ 	.short	0x0
        /*008e*/ 	.short	0x0
        /*0090*/ 	.word	0x3
        /*0094*/ 	.word	.L_x_12@srel
        /*0098*/ 	.word	.L_x_13@srel
        /*009c*/ 	.word	.L_x_3@srel


	//   ....[1]....
        /*00a0*/ 	.word	.L_x_15@srel
        /*00a4*/ 	.short	0x0
        /*00a6*/ 	.short	0x0
        /*00a8*/ 	.word	0x3
        /*00ac*/ 	.word	.L_x_16@srel
        /*00b0*/ 	.word	.L_x_17@srel
        /*00b4*/ 	.word	.L_x_3@srel


	//----- nvinfo : EIATTR_CRS_STACK_SIZE
	.align		4
.L_25:
        /*00b8*/ 	.byte	0x04, 0x1e
        /*00ba*/ 	.short	(.L_27 - .L_26)
.L_26:
        /*00bc*/ 	.word	0x00000000


	//----- nvinfo : EIATTR_CBANK_PARAM_SIZE
	.align		4
.L_27:
        /*00c0*/ 	.byte	0x03, 0x19
        /*00c2*/ 	.short	0x0020


	//----- nvinfo : EIATTR_PARAM_CBANK
	.align		4
        /*00c4*/ 	.byte	0x04, 0x0a
        /*00c6*/ 	.short	(.L_29 - .L_28)
	.align		4
.L_28:
        /*00c8*/ 	.word	index@(.nv.constant0._ZN4mojo25fusedBiasActivationKernelEPfPKfiiii)
        /*00cc*/ 	.short	0x0380
        /*00ce*/ 	.short	0x0020


	//----- nvinfo : EIATTR_SW_WAR
	.align		4
.L_29:
        /*00d0*/ 	.byte	0x04, 0x36
        /*00d2*/ 	.short	(.L_31 - .L_30)
.L_30:
        /*00d4*/ 	.word	0x00000008
.L_31:


//--------------------- .nv.callgraph             --------------------------
	.section	.nv.callgraph,"",@"SHT_CUDA_CALLGRAPH"
	.align	4
	.sectionentsize	8
	.align		4
        /*0000*/ 	.word	0x00000000
	.align		4
        /*0004*/ 	.word	0xffffffff
	.align		4
        /*0008*/ 	.word	0x00000000
	.align		4
        /*000c*/ 	.word	0xfffffffe
	.align		4
        /*0010*/ 	.word	0x00000000
	.align		4
        /*0014*/ 	.word	0xfffffffd
	.align		4
        /*0018*/ 	.word	0x00000000
	.align		4
        /*001c*/ 	.word	0xfffffffc


//--------------------- .nv.constant2._ZN4mojo25fusedBiasActivationKernelEPfPKfiiii --------------------------
	.section	.nv.constant2._ZN4mojo25fusedBiasActivationKernelEPfPKfiiii,"a",@progbits
	.sectionflags	@""
	.align	4
.nv.constant2._ZN4mojo25fusedBiasActivationKernelEPfPKfiiii:
        /*0000*/ 	.byte	0x90, 0x05, 0x00, 0x00, 0xa0, 0x04, 0x00, 0x00, 0xb0, 0x08, 0x00, 0x00, 0x40, 0x07, 0x00, 0x00
        /*0010*/ 	.byte	0x10, 0x06, 0x00, 0x00, 0xb0, 0x08, 0x00, 0x00


//--------------------- .text._ZN4mojo25fusedBiasActivationKernelEPfPKfiiii --------------------------
	.section	.text._ZN4mojo25fusedBiasActivationKernelEPfPKfiiii,"ax",@progbits
	.align	128
        .global         _ZN4mojo25fusedBiasActivationKernelEPfPKfiiii
        .type           _ZN4mojo25fusedBiasActivationKernelEPfPKfiiii,@function
        .size           _ZN4mojo25fusedBiasActivationKernelEPfPKfiiii,(.L_x_19 - _ZN4mojo25fusedBiasActivationKernelEPfPKfiiii)
        .other          _ZN4mojo25fusedBiasActivationKernelEPfPKfiiii,@"STO_CUDA_ENTRY STV_DEFAULT"
_ZN4mojo25fusedBiasActivationKernelEPfPKfiiii:
.text._ZN4mojo25fusedBiasActivationKernelEPfPKfiiii:
[----:B------:R-:W-:Y:S01]  /*0000*/  LDC R1, c[0x0][0x37c] ;  /* 0x0000df00ff017b82 */ /* 0x000fe20000000800 */
[----:B------:R-:W0:Y:S07]  /*0010*/  S2R R7, SR_TID.X ;  /* 0x0000000000077919 */ /* 0x000e2e0000002100 */
[----:B------:R-:W1:Y:S08]  /*0020*/  LDC.64 R2, c[0x0][0x390] ;  /* 0x0000e400ff027b82 */ /* 0x000e700000000a00 */
[----:B------:R-:W0:Y:S08]  /*0030*/  S2UR UR4, SR_CTAID.X ;  /* 0x00000000000479c3 */ /* 0x000e300000002500 */
[----:B------:R-:W0:Y:S08]  /*0040*/  LDC R4, c[0x0][0x360] ;  /* 0x0000d800ff047b82 */ /* 0x000e300000000800 */
[----:B------:R-:W2:Y:S01]  /*0050*/  LDC R5, c[0x0][0x398] ;  /* 0x0000e600ff057b82 */ /* 0x000ea20000000800 */
[----:B-1----:R-:W-:-:S02]  /*0060*/  IMAD R2, R3, R2, RZ ;  /* 0x0000000203027224 */ /* 0x002fc400078e02ff */
[----:B0-----:R-:W-:Y:S02]  /*0070*/  IMAD R4, R4, UR4, R7 ;  /* 0x0000000404047c24 */ /* 0x001fe4000f8e0207 */
[----:B--2---:R-:W-:-:S05]  /*0080*/  IMAD R7, R2, R5, RZ ;  /* 0x0000000502077224 */ /* 0x004fca00078e02ff */
[----:B------:R-:W-:-:S13]  /*0090*/  ISETP.GE.AND P0, PT, R4, R7, PT ;  /* 0x000000070400720c */ /* 0x000fda0003f06270 */
[----:B------:R-:W-:Y:S05]  /*00a0*/  @P0 EXIT ;  /* 0x000000000000094d */ /* 0x000fea0003800000 */
[----:B------:R-:W-:Y:S01]  /*00b0*/  IABS R9, R5 ;  /* 0x0000000500097213 */ /* 0x000fe20000000000 */
[----:B------:R-:W0:Y:S01]  /*00c0*/  LDCU.64 UR4, c[0x0][0x358] ;  /* 0x00006b00ff0477ac */ /* 0x000e220008000a00 */
[----:B------:R-:W-:Y:S02]  /*00d0*/  IABS R10, R4 ;  /* 0x00000004000a7213 */ /* 0x000fe40000000000 */
[----:B------:R-:W1:Y:S08]  /*00e0*/  I2F.RP R0, R9 ;  /* 0x0000000900007306 */ /* 0x000e700000209400 */
[----:B-1----:R-:W1:Y:S02]  /*00f0*/  MUFU.RCP R0, R0 ;  /* 0x0000000000007308 */ /* 0x002e640000001000 */
[----:B-1----:R-:W-:Y:S01]  /*0100*/  VIADD R6, R0, 0xffffffe ;  /* 0x0ffffffe00067836 */ /* 0x002fe20000000000 */
[----:B------:R-:W-:-:S05]  /*0110*/  IABS R0, R3 ;  /* 0x0000000300007213 */ /* 0x000fca0000000000 */
[----:B------:R1:W2:Y:S08]  /*0120*/  F2I.FTZ.U32.TRUNC.NTZ R7, R6 ;  /* 0x0000000600077305 */ /* 0x0002b0000021f000 */
[----:B------:R-:W3:Y:S01]  /*0130*/  I2F.RP R8, R0 ;  /* 0x0000000000087306 */ /* 0x000ee20000209400 */
[----:B-1----:R-:W-:Y:S02]  /*0140*/  HFMA2 R6, -RZ, RZ, 0, 0 ;  /* 0x00000000ff067431 */ /* 0x002fe400000001ff */
[----:B--2---:R-:W-:-:S04]  /*0150*/  IMAD.MOV R2, RZ, RZ, -R7 ;  /* 0x000000ffff027224 */ /* 0x004fc800078e0a07 */
[----:B------:R-:W-:-:S04]  /*0160*/  IMAD R11, R2, R9, RZ ;  /* 0x00000009020b7224 */ /* 0x000fc800078e02ff */
[----:B------:R-:W-:Y:S01]  /*0170*/  IMAD.HI.U32 R7, R7, R11, R6 ;  /* 0x0000000b07077227 */ /* 0x000fe200078e0006 */
[----:B---3--:R-:W1:Y:S05]  /*0180*/  MUFU.RCP R8, R8 ;  /* 0x0000000800087308 */ /* 0x008e6a0000001000 */
[----:B------:R-:W-:-:S04]  /*0190*/  IMAD.HI.U32 R2, R7, R10, RZ ;  /* 0x0000000a07027227 */ /* 0x000fc800078e00ff */
[----:B------:R-:W-:-:S04]  /*01a0*/  IMAD.MOV R6, RZ, RZ, -R2 ;  /* 0x000000ffff067224 */ /* 0x000fc800078e0a02 */
[----:B------:R-:W-:Y:S01]  /*01b0*/  IMAD R6, R9, R6, R10 ;  /* 0x0000000609067224 */ /* 0x000fe200078e020a */
[----:B-1----:R-:W-:-:S04]  /*01c0*/  IADD3 R7, PT, PT, R8, 0xffffffe, RZ ;  /* 0x0ffffffe08077810 */ /* 0x002fc80007ffe0ff */
[----:B------:R-:W-:Y:S02]  /*01d0*/  ISETP.GT.U32.AND P2, PT, R9, R6, PT ;  /* 0x000000060900720c */ /* 0x000fe40003f44070 */
[----:B------:R-:W1:Y:S11]  /*01e0*/  F2I.FTZ.U32.TRUNC.NTZ R7, R7 ;  /* 0x0000000700077305 */ /* 0x000e76000021f000 */
[----:B------:R-:W-:-:S02]  /*01f0*/  @!P2 IMAD.IADD R6, R6, 0x1, -R9 ;  /* 0x000000010606a824 */ /* 0x000fc400078e0a09 */
[----:B------:R-:W-:Y:S01]  /*0200*/  @!P2 VIADD R2, R2, 0x1 ;  /* 0x000000010202a836 */ /* 0x000fe20000000000 */
[----:B------:R-:W-:Y:S02]  /*0210*/  ISETP.NE.AND P2, PT, R5, RZ, PT ;  /* 0x000000ff0500720c */ /* 0x000fe40003f45270 */
[----:B------:R-:W-:Y:S01]  /*0220*/  ISETP.GE.U32.AND P0, PT, R6, R9, PT ;  /* 0x000000090600720c */ /* 0x000fe20003f06070 */
[----:B-1----:R-:W-:Y:S01]  /*0230*/  IMAD.MOV R9, RZ, RZ, -R7 ;  /* 0x000000ffff097224 */ /* 0x002fe200078e0a07 */
[----:B------:R-:W-:-:S04]  /*0240*/  LOP3.LUT R6, R4, R5, RZ, 0x3c, !PT ;  /* 0x0000000504067212 */ /* 0x000fc800078e3cff */
[----:B------:R-:W-:Y:S01]  /*0250*/  ISETP.GE.AND P1, PT, R6, RZ, PT ;  /* 0x000000ff0600720c */ /* 0x000fe20003f26270 */
[----:B------:R-:W-:-:S06]  /*0260*/  IMAD.MOV.U32 R6, RZ, RZ, RZ ;  /* 0x000000ffff067224 */ /* 0x000fcc00078e00ff */
[----:B------:R-:W-:-:S06]  /*0270*/  @P0 IADD3 R2, PT, PT, R2, 0x1, RZ ;  /* 0x0000000102020810 */ /* 0x000fcc0007ffe0ff */
[----:B------:R-:W-:Y:S02]  /*0280*/  @!P1 IADD3 R2, PT, PT, -R2, RZ, RZ ;  /* 0x000000ff02029210 */ /* 0x000fe40007ffe1ff */
[----:B------:R-:W-:Y:S01]  /*0290*/  @!P2 LOP3.LUT R2, RZ, R5, RZ, 0x33, !PT ;  /* 0x00000005ff02a212 */ /* 0x000fe200078e33ff */
[----:B------:R-:W-:-:S03]  /*02a0*/  IMAD R5, R9, R0, RZ ;  /* 0x0000000009057224 */ /* 0x000fc600078e02ff */
[----:B------:R-:W-:Y:S01]  /*02b0*/  IABS R8, R2 ;  /* 0x0000000200087213 */ /* 0x000fe20000000000 */
[----:B------:R-:W-:Y:S01]  /*02c0*/  IMAD.HI.U32 R6, R7, R5, R6 ;  /* 0x0000000507067227 */ /* 0x000fe200078e0006 */
[----:B------:R-:W-:Y:S02]  /*02d0*/  ISETP.GE.AND P2, PT, R2, RZ, PT ;  /* 0x000000ff0200720c */ /* 0x000fe40003f46270 */
[----:B------:R-:W-:Y:S02]  /*02e0*/  MOV R5, R8 ;  /* 0x0000000800057202 */ /* 0x000fe40000000f00 */
[----:B------:R-:W1:Y:S03]  /*02f0*/  LDC.64 R8, c[0x0][0x388] ;  /* 0x0000e200ff087b82 */ /* 0x000e660000000a00 */
[----:B------:R-:W-:-:S04]  /*0300*/  IMAD.HI.U32 R6, R6, R5, RZ ;  /* 0x0000000506067227 */ /* 0x000fc800078e00ff */
[----:B------:R-:W-:-:S04]  /*0310*/  IMAD.MOV R6, RZ, RZ, -R6 ;  /* 0x000000ffff067224 */ /* 0x000fc800078e0a06 */
[C---:B------:R-:W-:Y:S02]  /*0320*/  IMAD R5, R0.reuse, R6, R5 ;  /* 0x0000000600057224 */ /* 0x040fe400078e0205 */
[----:B------:R-:W2:Y:S03]  /*0330*/  LDC.64 R6, c[0x0][0x380] ;  /* 0x0000e000ff067b82 */ /* 0x000ea60000000a00 */
[----:B------:R-:W-:-:S13]  /*0340*/  ISETP.GT.U32.AND P0, PT, R0, R5, PT ;  /* 0x000000050000720c */ /* 0x000fda0003f04070 */
[----:B------:R-:W-:Y:S02]  /*0350*/  @!P0 IADD3 R5, PT, PT, R5, -R0, RZ ;  /* 0x8000000005058210 */ /* 0x000fe40007ffe0ff */
[----:B------:R-:W-:Y:S02]  /*0360*/  ISETP.NE.AND P0, PT, R3, RZ, PT ;  /* 0x000000ff0300720c */ /* 0x000fe40003f05270 */
[----:B------:R-:W-:-:S13]  /*0370*/  ISETP.GT.U32.AND P1, PT, R0, R5, PT ;  /* 0x000000050000720c */ /* 0x000fda0003f24070 */
[----:B------:R-:W-:Y:S02]  /*0380*/  @!P1 IMAD.IADD R5, R5, 0x1, -R0 ;  /* 0x0000000105059824 */ /* 0x000fe400078e0a00 */
[----:B------:R-:W3:Y:S03]  /*0390*/  LDC R0, c[0x0][0x39c] ;  /* 0x0000e700ff007b82 */ /* 0x000ee60000000800 */
[----:B------:R-:W-:Y:S01]  /*03a0*/  MOV R11, R5 ;  /* 0x00000005000b7202 */ /* 0x000fe20000000f00 */
[----:B--2---:R-:W-:-:S04]  /*03b0*/  IMAD.WIDE R4, R4, 0x4, R6 ;  /* 0x0000000404047825 */ /* 0x004fc800078e0206 */
[----:B------:R-:W-:Y:S01]  /*03c0*/  @!P2 IMAD.MOV R11, RZ, RZ, -R11 ;  /* 0x000000ffff0ba224 */ /* 0x000fe200078e0a0b */
[----:B------:R-:W-:Y:S02]  /*03d0*/  @!P0 LOP3.LUT R11, RZ, R3, RZ, 0x33, !PT ;  /* 0x00000003ff0b8212 */ /* 0x000fe400078e33ff */
[----:B0-----:R-:W2:Y:S03]  /*03e0*/  LDG.E R3, desc[UR4][R4.64] ;  /* 0x0000000404037981 */ /* 0x001ea6000c1e1900 */
[----:B-1----:R-:W-:-:S06]  /*03f0*/  IMAD.WIDE R6, R11, 0x4, R8 ;  /* 0x000000040b067825 */ /* 0x002fcc00078e0208 */
[----:B------:R-:W2:Y:S01]  /*0400*/  LDG.E.CONSTANT R6, desc[UR4][R6.64] ;  /* 0x0000000406067981 */ /* 0x000ea2000c1e9900 */
[----:B---3--:R-:W-:Y:S01]  /*0410*/  ISETP.GT.AND P0, PT, R0, 0x2, PT ;  /* 0x000000020000780c */ /* 0x008fe20003f04270 */
[----:B--2---:R-:W-:-:S12]  /*0420*/  FADD R3, R3, R6 ;  /* 0x0000000603037221 */ /* 0x004fd80000000000 */
[----:B------:R-:W-:Y:S05]  /*0430*/  @P0 BRA `(.L_x_0) ;  /* 0x00000000005c0947 */ /* 0x000fea0003800000 */
[----:B------:R-:W-:-:S04]  /*0440*/  IADD3 R0, PT, PT, R0, -0x1, RZ ;  /* 0xffffffff00007810 */ /* 0x000fc80007ffe0ff */
[----:B------:R-:W-:-:S05]  /*0450*/  VIMNMX.U32 R0, PT, PT, R0, 0x2, PT ;  /* 0x0000000200007848 */ /* 0x000fca0003fe0000 */
[----:B------:R-:W-:-:S04]  /*0460*/  IMAD.SHL.U32 R0, R0, 0x4, RZ ;  /* 0x0000000400007824 */ /* 0x000fc800078e00ff */
[----:B------:R-:W0:Y:S02]  /*0470*/  LDC R6, c[0x2][R0] ;  /* 0x0080000000067b82 */ /* 0x000e240000000800 */
[----:B0-----:R-:W-:-:S04]  /*0480*/  SHF.R.S32.HI R7, RZ, 0x1f, R6 ;  /* 0x0000001fff077819 */ /* 0x001fc80000011406 */
.L_x_11:
[----:B------:R-:W-:Y:S05]  /*0490*/  BRX R6 -0x4a0                                                      (*"BRANCH_TARGETS .L_x_12,.L_x_13,.L_x_3"*) ;  /* 0xfffffff806d87949 */ /* 0x000fea000383ffff */
.L_x_13:
[----:B------:R-:W-:Y:S01]  /*04a0*/  FSETP.GE.AND P0, PT, R3, RZ, PT ;  /* 0x000000ff0300720b */ /* 0x000fe20003f06000 */
[----:B------:R-:W-:-:S12]  /*04b0*/  BSSY.RECONVERGENT B0, `(.L_x_1) ;  /* 0x000000c000007945 */ /* 0x000fd80003800200 */
[----:B------:R-:W-:Y:S05]  /*04c0*/  @P0 BRA `(.L_x_2) ;  /* 0x0000000000280947 */ /* 0x000fea0003800000 */
[----:B------:R-:W-:Y:S02]  /*04d0*/  HFMA2 R0, -RZ, RZ, 0.96630859375, -0.0022525787353515625 ;  /* 0x3bbb989dff007431 */ /* 0x000fe400000001ff */
[----:B------:R-:W-:-:S03]  /*04e0*/  IMAD.MOV.U32 R7, RZ, RZ, 0x437c0000 ;  /* 0x437c0000ff077424 */ /* 0x000fc600078e00ff */
[----:B------:R-:W-:-:S04]  /*04f0*/  FFMA.SAT R0, R3, R0, 0.5 ;  /* 0x3f00000003007423 */ /* 0x000fc80000002000 */
[----:B------:R-:W-:-:S04]  /*0500*/  FFMA.RM R0, R0, R7, 12582913 ;  /* 0x4b40000100007423 */ /* 0x000fc80000004007 */
[C---:B------:R-:W-:Y:S01]  /*0510*/  FADD R2, R0.reuse, -12583039 ;  /* 0xcb40007f00027421 */ /* 0x040fe20000000000 */
[----:B------:R-:W-:-:S03]  /*0520*/  SHF.L.U32 R0, R0, 0x17, RZ ;  /* 0x0000001700007819 */ /* 0x000fc600000006ff */
[----:B------:R-:W-:-:S04]  /*0530*/  FFMA R2, R3, 1.4426950216293334961, -R2 ;  /* 0x3fb8aa3b03027823 */ /* 0x000fc80000000802 */
[----:B------:R-:W-:-:S04]  /*0540*/  FFMA R2, R3, 1.925963033500011079e-08, R2 ;  /* 0x32a5706003027823 */ /* 0x000fc80000000002 */
[----:B------:R-:W0:Y:S02]  /*0550*/  MUFU.EX2 R3, R2 ;  /* 0x0000000200037308 */ /* 0x000e240000000800 */
[----:B0-----:R-:W-:-:S07]  /*0560*/  FFMA R3, R0, R3, -1 ;  /* 0xbf80000000037423 */ /* 0x001fce0000000003 */
.L_x_2:
[----:B------:R-:W-:Y:S05]  /*0570*/  BSYNC.RECONVERGENT B0 ;  /* 0x0000000000007941 */ /* 0x000fea0003800200 */
.L_x_1:
[----:B------:R-:W-:Y:S05]  /*0580*/  BRA `(.L_x_3) ;  /* 0x0000000000c87947 */ /* 0x000fea0003800000 */
.L_x_12:
[----:B------:R-:W-:Y:S01]  /*0590*/  FMNMX R3, RZ, R3, !PT ;  /* 0x00000003ff037209 */ /* 0x000fe20007800000 */
[----:B------:R-:W-:Y:S06]  /*05a0*/  BRA `(.L_x_3) ;  /* 0x0000000000c07947 */ /* 0x000fec0003800000 */
.L_x_0:
[----:B------:R-:W-:-:S05]  /*05b0*/  IMAD.MOV.U32 R7, RZ, RZ, -0x3 ;  /* 0xfffffffdff077424 */ /* 0x000fca00078e00ff */
[----:B------:R-:W-:-:S04]  /*05c0*/  VIADDMNMX.U32 R0, R0, R7, 0x2, PT ;  /* 0x0000000200007446 */ /* 0x000fc80003800007 */
[----:B------:R-:W-:-:S04]  /*05d0*/  SHF.L.U32 R0, R0, 0x2, RZ ;  /* 0x0000000200007819 */ /* 0x000fc800000006ff */
[----:B------:R-:W0:Y:S02]  /*05e0*/  LDC R6, c[0x2][R0+0xc] ;  /* 0x0080030000067b82 */ /* 0x000e240000000800 */
[----:B0-----:R-:W-:-:S04]  /*05f0*/  SHF.R.S32.HI R7, RZ, 0x1f, R6 ;  /* 0x0000001fff077819 */ /* 0x001fc80000011406 */
.L_x_15:
[----:B------:R-:W-:Y:S05]  /*0600*/  BRX R6 -0x610                                                      (*"BRANCH_TARGETS .L_x_16,.L_x_17,.L_x_3"*) ;  /* 0xfffffff8067c7949 */ /* 0x000fea000383ffff */
.L_x_17:
[C---:B------:R-:W-:Y:S01]  /*0610*/  FMUL R0, |R3|.reuse, 2.8853900432586669922 ;  /* 0x4038aa3b03007820 */ /* 0x040fe20000400200 */
[----:B------:R-:W-:Y:S02]  /*0620*/  IMAD.MOV.U32 R8, RZ, RZ, 0x3c80f082 ;  /* 0x3c80f082ff087424 */ /* 0x000fe400078e00ff */
[C---:B------:R-:W-:Y:S01]  /*0630*/  FMUL R7, R3.reuse, R3 ;  /* 0x0000000303077220 */ /* 0x040fe20000400000 */
[----:B------:R-:W-:Y:S02]  /*0640*/  MOV R9, 0x3f800000 ;  /* 0x3f80000000097802 */ /* 0x000fe40000000f00 */
[----:B------:R-:W-:Y:S01]  /*0650*/  FSETP.GE.AND P1, PT, |R3|, 0.60000002384185791016, PT ;  /* 0x3f19999a0300780b */ /* 0x000fe20003f26200 */
[----:B------:R-:W0:Y:S01]  /*0660*/  MUFU.EX2 R0, R0 ;  /* 0x0000000000007308 */ /* 0x000e220000000800 */
[----:B------:R-:W-:Y:S01]  /*0670*/  FFMA R8, R7, R8, -0.052303962409496307373 ;  /* 0xbd563cae07087423 */ /* 0x000fe20000000008 */
[----:B------:R-:W-:-:S03]  /*0680*/  FSETP.GE.AND P0, PT, |R3|, 9.010913848876953125, PT ;  /* 0x41102cb40300780b */ /* 0x000fc60003f06200 */
[----:B------:R-:W-:Y:S01]  /*0690*/  FFMA R8, R7, R8, 0.1331529766321182251 ;  /* 0x3e08594107087423 */ /* 0x000fe20000000008 */
[----:B0-----:R-:W-:-:S03]  /*06a0*/  FADD R2, R0, 1 ;  /* 0x3f80000000027421 */ /* 0x001fc60000000000 */
[----:B------:R-:W-:-:S04]  /*06b0*/  FFMA R0, R7, R8, -0.33332768082618713379 ;  /* 0xbeaaa9ed07007423 */ /* 0x000fc80000000008 */
[----:B------:R-:W-:Y:S01]  /*06c0*/  FFMA R0, R7, R0, RZ ;  /* 0x0000000007007223 */ /* 0x000fe200000000ff */
[----:B------:R-:W0:Y:S02]  /*06d0*/  MUFU.RCP R2, R2 ;  /* 0x0000000200027308 */ /* 0x000e240000001000 */
[----:B0-----:R-:W-:-:S05]  /*06e0*/  FFMA R6, R2, -2, R9 ;  /* 0xc000000002067823 */ /* 0x001fca0000000009 */
[----:B------:R-:W-:-:S04]  /*06f0*/  FSEL R6, R6, 1, !P0 ;  /* 0x3f80000006067808 */ /* 0x000fc80004000000 */
[--C-:B------:R-:W-:Y:S01]  /*0700*/  LOP3.LUT R6, R6, 0x80000000, R3.reuse, 0xb8, !PT ;  /* 0x8000000006067812 */ /* 0x100fe200078eb803 */
[----:B------:R-:W-:-:S04]  /*0710*/  @!P1 FFMA R6, R3, R0, R3 ;  /* 0x0000000003069223 */ /* 0x000fc80000000003 */
[----:B------:R-:W-:Y:S01]  /*0720*/  IMAD.MOV.U32 R3, RZ, RZ, R6 ;  /* 0x000000ffff037224 */ /* 0x000fe200078e0006 */
[----:B------:R-:W-:Y:S06]  /*0730*/  BRA `(.L_x_3) ;  /* 0x00000000005c7947 */ /* 0x000fec0003800000 */
.L_x_16:
[----:B------:R-:W-:Y:S02]  /*0740*/  HFMA2 R0, -RZ, RZ, 0.96630859375, -0.0022525787353515625 ;  /* 0x3bbb989dff007431 */ /* 0x000fe400000001ff */
[----:B------:R-:W-:Y:S01]  /*0750*/  IMAD.MOV.U32 R7, RZ, RZ, 0x437c0000 ;  /* 0x437c0000ff077424 */ /* 0x000fe200078e00ff */
[----:B------:R-:W-:Y:S02]  /*0760*/  BSSY.RECONVERGENT B0, `(.L_x_3) ;  /* 0x0000014000007945 */ /* 0x000fe40003800200 */
[----:B------:R-:W-:-:S04]  /*0770*/  FFMA.SAT R0, R3, -R0, 0.5 ;  /* 0x3f00000003007423 */ /* 0x000fc80000002800 */
[----:B------:R-:W-:-:S04]  /*0780*/  FFMA.RM R0, R0, R7, 12582913 ;  /* 0x4b40000100007423 */ /* 0x000fc80000004007 */
[C---:B------:R-:W-:Y:S01]  /*0790*/  FADD R2, R0.reuse, -12583039 ;  /* 0xcb40007f00027421 */ /* 0x040fe20000000000 */
[----:B------:R-:W-:-:S03]  /*07a0*/  SHF.L.U32 R0, R0, 0x17, RZ ;  /* 0x0000001700007819 */ /* 0x000fc600000006ff */
[----:B------:R-:W-:-:S04]  /*07b0*/  FFMA R2, R3, -1.4426950216293334961, -R2 ;  /* 0xbfb8aa3b03027823 */ /* 0x000fc80000000802 */
[----:B------:R-:W-:-:S04]  /*07c0*/  FFMA R2, R3, -1.925963033500011079e-08, R2 ;  /* 0xb2a5706003027823 */ /* 0x000fc80000000002 */
[----:B------:R-:W0:Y:S02]  /*07d0*/  MUFU.EX2 R3, R2 ;  /* 0x0000000200037308 */ /* 0x000e240000000800 */
[----:B0-----:R-:W-:-:S04]  /*07e0*/  FFMA R8, R0, R3, 1 ;  /* 0x3f80000000087423 */ /* 0x001fc80000000003 */
[----:B------:R-:W-:-:S05]  /*07f0*/  VIADD R0, R8, 0x1800000 ;  /* 0x0180000008007836 */ /* 0x000fca0000000000 */
[----:B------:R-:W-:-:S04]  /*0800*/  LOP3.LUT R0, R0, 0x7f800000, RZ, 0xc0, !PT ;  /* 0x7f80000000007812 */ /* 0x000fc800078ec0ff */
[----:B------:R-:W-:-:S13]  /*0810*/  ISETP.GT.U32.AND P0, PT, R0, 0x1ffffff, PT ;  /* 0x01ffffff0000780c */ /* 0x000fda0003f04070 */
[----:B------:R-:W-:Y:S05]  /*0820*/  @P0 BRA `(.L_x_4) ;  /* 0x00000000000c0947 */ /* 0x000fea0003800000 */
[----:B------:R-:W-:-:S07]  /*0830*/  MOV R6, 0x850 ;  /* 0x0000085000067802 */ /* 0x000fce0000000f00 */
[----:B------:R-:W-:Y:S05]  /*0840*/  CALL.REL.NOINC `($__internal_0_$__cuda_sm20_rcp_rn_f32_slowpath) ;  /* 0x0000000000207944 */ /* 0x000fea0003c00000 */
[----:B------:R-:W-:Y:S05]  /*0850*/  BRA `(.L_x_5) ;  /* 0x0000000000107947 */ /* 0x000fea0003800000 */
.L_x_4:
[----:B------:R-:W0:Y:S02]  /*0860*/  MUFU.RCP R3, R8 ;  /* 0x0000000800037308 */ /* 0x000e240000001000 */
[----:B0-----:R-:W-:-:S04]  /*0870*/  FFMA R0, R8, R3, -1 ;  /* 0xbf80000008007423 */ /* 0x001fc80000000003 */
[----:B------:R-:W-:-:S04]  /*0880*/  FADD.FTZ R0, -R0, -RZ ;  /* 0x800000ff00007221 */ /* 0x000fc80000010100 */
[----:B------:R-:W-:-:S07]  /*0890*/  FFMA R3, R3, R0, R3 ;  /* 0x0000000003037223 */ /* 0x000fce0000000003 */
.L_x_5:
[----:B------:R-:W-:Y:S05]  /*08a0*/  BSYNC.RECONVERGENT B0 ;  /* 0x0000000000007941 */ /* 0x000fea0003800200 */
.L_x_3:
[----:B------:R-:W-:Y:S01]  /*08b0*/  STG.E desc[UR4][R4.64], R3 ;  /* 0x0000000304007986 */ /* 0x000fe2000c101904 */
[----:B------:R-:W-:Y:S05]  /*08c0*/  EXIT ;  /* 0x000000000000794d */ /* 0x000fea0003800000 */
        .weak           $__internal_0_$__cuda_sm20_rcp_rn_f32_slowpath
        .type           $__internal_0_$__cuda_sm20_rcp_rn_f32_slowpath,@function
        .size           $__internal_0_$__cuda_sm20_rcp_rn_f32_slowpath,(.L_x_19 - $__internal_0_$__cuda_sm20_rcp_rn_f32_slowpath)
$__internal_0_$__cuda_sm20_rcp_rn_f32_slowpath:
[----:B------:R-:W-:Y:S01]  /*08d0*/  SHF.L.U32 R0, R8, 0x1, RZ ;  /* 0x0000000108007819 */ /* 0x000fe200000006ff */
[----:B------:R-:W-:Y:S03]  /*08e0*/  BSSY.RECONVERGENT B1, `(.L_x_6) ;  /* 0x0000031000017945 */ /* 0x000fe60003800200 */
[----:B------:R-:W-:Y:S01]  /*08f0*/  SHF.R.U32.HI R9, RZ, 0x18, R0 ;  /* 0x00000018ff097819 */ /* 0x000fe20000011600 */
[----:B------:R-:W-:-:S03]  /*0900*/  IMAD.MOV.U32 R0, RZ, RZ, R8 ;  /* 0x000000ffff007224 */ /* 0x000fc600078e0008 */
[----:B------:R-:W-:-:S13]  /*0910*/  ISETP.NE.U32.AND P0, PT, R9, RZ, PT ;  /* 0x000000ff0900720c */ /* 0x000fda0003f05070 */
[----:B------:R-:W-:Y:S05]  /*0920*/  @P0 BRA `(.L_x_7) ;  /* 0x0000000000280947 */ /* 0x000fea0003800000 */
[----:B------:R-:W-:-:S04]  /*0930*/  SHF.L.U32 R2, R0, 0x1, RZ ;  /* 0x0000000100027819 */ /* 0x000fc800000006ff */
[----:B------:R-:W-:-:S13]  /*0940*/  ISETP.NE.AND P0, PT, R2, RZ, PT ;  /* 0x000000ff0200720c */ /* 0x000fda0003f05270 */
[----:B------:R-:W-:Y:S01]  /*0950*/  @P0 FFMA R7, R0, 1.84467440737095516160e+19, RZ ;  /* 0x5f80000000070823 */ /* 0x000fe200000000ff */
[----:B------:R-:W-:Y:S08]  /*0960*/  @!P0 MUFU.RCP R3, R0 ;  /* 0x0000000000038308 */ /* 0x000ff00000001000 */
[----:B------:R-:W0:Y:S02]  /*0970*/  @P0 MUFU.RCP R2, R7 ;  /* 0x0000000700020308 */ /* 0x000e240000001000 */
[----:B0-----:R-:W-:-:S04]  /*0980*/  @P0 FFMA R8, R7, R2, -1 ;  /* 0xbf80000007080423 */ /* 0x001fc80000000002 */
[----:B------:R-:W-:-:S04]  /*0990*/  @P0 FADD.FTZ R9, -R8, -RZ ;  /* 0x800000ff08090221 */ /* 0x000fc80000010100 */
[----:B------:R-:W-:-:S04]  /*09a0*/  @P0 FFMA R2, R2, R9, R2 ;  /* 0x0000000902020223 */ /* 0x000fc80000000002 */
[----:B------:R-:W-:Y:S01]  /*09b0*/  @P0 FFMA R3, R2, 1.84467440737095516160e+19, RZ ;  /* 0x5f80000002030823 */ /* 0x000fe200000000ff */
[----:B------:R-:W-:Y:S06]  /*09c0*/  BRA `(.L_x_8) ;  /* 0x0000000000887947 */ /* 0x000fec0003800000 */
.L_x_7:
[----:B------:R-:W-:-:S05]  /*09d0*/  VIADD R11, R9, 0xffffff03 ;  /* 0xffffff03090b7836 */ /* 0x000fca0000000000 */
[----:B------:R-:W-:-:S13]  /*09e0*/  ISETP.GT.U32.AND P0, PT, R11, 0x1, PT ;  /* 0x000000010b00780c */ /* 0x000fda0003f04070 */
[----:B------:R-:W-:Y:S05]  /*09f0*/  @P0 BRA `(.L_x_9) ;  /* 0x0000000000780947 */ /* 0x000fea0003800000 */
[----:B------:R-:W-:Y:S02]  /*0a00*/  LOP3.LUT R2, R0, 0x7fffff, RZ, 0xc0, !PT ;  /* 0x007fffff00027812 */ /* 0x000fe400078ec0ff */
[----:B------:R-:W-:Y:S02]  /*0a10*/  MOV R10, 0x3 ;  /* 0x00000003000a7802 */ /* 0x000fe40000000f00 */
[----:B------:R-:W-:Y:S02]  /*0a20*/  LOP3.LUT R2, R2, 0x3f800000, RZ, 0xfc, !PT ;  /* 0x3f80000002027812 */ /* 0x000fe400078efcff */
[----:B------:R-:W-:Y:S02]  /*0a30*/  SHF.L.U32 R10, R10, R11, RZ ;  /* 0x0000000b0a0a7219 */ /* 0x000fe400000006ff */
[----:B------:R-:W0:Y:S02]  /*0a40*/  MUFU.RCP R3, R2 ;  /* 0x0000000200037308 */ /* 0x000e240000001000 */
[----:B0-----:R-:W-:-:S04]  /*0a50*/  FFMA R7, R2, R3, -1 ;  /* 0xbf80000002077423 */ /* 0x001fc80000000003 */
[----:B------:R-:W-:-:S04]  /*0a60*/  FADD.FTZ R8, -R7, -RZ ;  /* 0x800000ff07087221 */ /* 0x000fc80000010100 */
[CCC-:B------:R-:W-:Y:S01]  /*0a70*/  FFMA.RM R7, R3.reuse, R8.reuse, R3.reuse ;  /* 0x0000000803077223 */ /* 0x1c0fe20000004003 */
[----:B------:R-:W-:-:S04]  /*0a80*/  FFMA.RP R8, R3, R8, R3 ;  /* 0x0000000803087223 */ /* 0x000fc80000008003 */
[C---:B------:R-:W-:Y:S02]  /*0a90*/  LOP3.LUT R3, R7.reuse, 0x7fffff, RZ, 0xc0, !PT ;  /* 0x007fffff07037812 */ /* 0x040fe400078ec0ff */
[----:B------:R-:W-:Y:S02]  /*0aa0*/  FSETP.NEU.FTZ.AND P0, PT, R7, R8, PT ;  /* 0x000000080700720b */ /* 0x000fe40003f1d000 */
[----:B------:R-:W-:Y:S02]  /*0ab0*/  LOP3.LUT R3, R3, 0x800000, RZ, 0xfc, !PT ;  /* 0x0080000003037812 */ /* 0x000fe400078efcff */
[----:B------:R-:W-:Y:S02]  /*0ac0*/  SEL R7, RZ, 0xffffffff, !P0 ;  /* 0xffffffffff077807 */ /* 0x000fe40004000000 */
[----:B------:R-:W-:-:S03]  /*0ad0*/  LOP3.LUT R10, R10, R3, RZ, 0xc0, !PT ;  /* 0x000000030a0a7212 */ /* 0x000fc600078ec0ff */
[----:B------:R-:W-:Y:S01]  /*0ae0*/  IMAD.MOV R2, RZ, RZ, -R7 ;  /* 0x000000ffff027224 */ /* 0x000fe200078e0a07 */
[----:B------:R-:W-:-:S04]  /*0af0*/  SHF.R.U32.HI R10, RZ, R11, R10 ;  /* 0x0000000bff0a7219 */ /* 0x000fc8000001160a */
[----:B------:R-:W-:Y:S02]  /*0b00*/  LOP3.LUT P1, RZ, R2, R11, R3, 0xf8, !PT ;  /* 0x0000000b02ff7212 */ /* 0x000fe4000782f803 */
[C---:B------:R-:W-:Y:S02]  /*0b10*/  LOP3.LUT P0, RZ, R10.reuse, 0x1, RZ, 0xc0, !PT ;  /* 0x000000010aff7812 */ /* 0x040fe4000780c0ff */
[----:B------:R-:W-:-:S04]  /*0b20*/  LOP3.LUT P2, RZ, R10, 0x2, RZ, 0xc0, !PT ;  /* 0x000000020aff7812 */ /* 0x000fc8000784c0ff */
[----:B------:R-:W-:Y:S02]  /*0b30*/  PLOP3.LUT P0, PT, P0, P1, P2, 0xe0, 0x0 ;  /* 0x000000000000781c */ /* 0x000fe40000703c20 */
[----:B------:R-:W-:Y:S02]  /*0b40*/  LOP3.LUT P1, RZ, R0, 0x7fffff, RZ, 0xc0, !PT ;  /* 0x007fffff00ff7812 */ /* 0x000fe4000782c0ff */
[----:B------:R-:W-:-:S04]  /*0b50*/  SEL R2, RZ, 0x1, !P0 ;  /* 0x00000001ff027807 */ /* 0x000fc80004000000 */
[----:B------:R-:W-:-:S04]  /*0b60*/  IADD3 R2, PT, PT, -R2, RZ, RZ ;  /* 0x000000ff02027210 */ /* 0x000fc80007ffe1ff */
[----:B------:R-:W-:Y:S01]  /*0b70*/  ISETP.GE.AND P0, PT, R2, RZ, PT ;  /* 0x000000ff0200720c */ /* 0x000fe20003f06270 */
[----:B------:R-:W-:-:S05]  /*0b80*/  VIADD R2, R9, 0xffffff04 ;  /* 0xffffff0409027836 */ /* 0x000fca0000000000 */
[----:B------:R-:W-:-:S07]  /*0b90*/  SHF.R.U32.HI R3, RZ, R2, R3 ;  /* 0x00000002ff037219 */ /* 0x000fce0000011603 */
[----:B------:R-:W-:-:S05]  /*0ba0*/  @!P0 IADD3 R3, PT, PT, R3, 0x1, RZ ;  /* 0x0000000103038810 */ /* 0x000fca0007ffe0ff */
[----:B------:R-:W-:-:S05]  /*0bb0*/  @!P1 IMAD.SHL.U32 R3, R3, 0x2, RZ ;  /* 0x0000000203039824 */ /* 0x000fca00078e00ff */
[----:B------:R-:W-:Y:S01]  /*0bc0*/  LOP3.LUT R3, R3, 0x80000000, R0, 0xf8, !PT ;  /* 0x8000000003037812 */ /* 0x000fe200078ef800 */
[----:B------:R-:W-:Y:S06]  /*0bd0*/  BRA `(.L_x_8) ;  /* 0x0000000000047947 */ /* 0x000fec0003800000 */
.L_x_9:
[----:B------:R0:W1:Y:S02]  /*0be0*/  MUFU.RCP R3, R0 ;  /* 0x0000000000037308 */ /* 0x0000640000001000 */
.L_x_8:
[----:B------:R-:W-:Y:S05]  /*0bf0*/  BSYNC.RECONVERGENT B1 ;  /* 0x0000000000017941 */ /* 0x000fea0003800200 */
.L_x_6:
[----:B------:R-:W-:-:S04]  /*0c00*/  HFMA2 R7, -RZ, RZ, 0, 0 ;  /* 0x00000000ff077431 */ /* 0x000fc800000001ff */
[----:B01----:R-:W-:Y:S05]  /*0c10*/  RET.REL.NODEC R6 `(_ZN4mojo25fusedBiasActivationKernelEPfPKfiiii) ;  /* 0xfffffff006f87950 */ /* 0x003fea0003c3ffff */
.L_x_10:
[----:B------:R-:W-:-:S00]  /*0c20*/  BRA `(.L_x_10) ;  /* 0xfffffffc00fc7947 */ /* 0x000fc0000383ffff */
[----:B------:R-:W-:-:S00]  /*0c30*/  NOP ;  /* 0x0000000000007918 */ /* 0x000fc00000000000 */
        /* <DEDUP_REMOVED lines=12> */
.L_x_19:


//--------------------- .nv.shared.reserved.0     --------------------------
	.section	.nv.shared.reserved.0,"aw",@nobits
	.weak		__nv_reservedSMEM_offset_0_alias
	.size		__nv_reservedSMEM_offset_0_alias, 0, 64
	.other		__nv_reservedSMEM_offset_0_alias,@"STO_CUDA_RESERVED_SHARED STV_DEFAULT"
__nv_reservedSMEM_offset_0_alias:
	.zero		0
	.zero		64


//--------------------- .nv.constant0._ZN4mojo25fusedBiasActivationKernelEPfPKfiiii --------------------------
	.section	.nv.constant0._ZN4mojo25fusedBiasActivationKernelEPfPKfiiii,"a",@progbits
	.sectionflags	@""
	.align	4
.nv.constant0._ZN4mojo25fusedBiasActivationKernelEPfPKfiiii:
	.zero		928


//--------------------- SYMBOLS --------------------------

	.type		.nv.reservedSmem.offset0,@object
	.size		.nv.reservedSmem.offset0,0x4
